	.version 2.1
	.target sm_20
	// compiled with /usr/local/cuda3.1/cuda/open64/lib//be
	// nvopencc 3.1 built on 2010-06-07

	//-----------------------------------------------------------
	// Compiling /tmp/tmpxft_00001c38_00000000-7_simpleVoteIntrinsics.cpp3.i (/tmp/ccBI#.i0bTCZ)
	//-----------------------------------------------------------

	//-----------------------------------------------------------
	// Options:
	//-----------------------------------------------------------
	//  Target:ptx, ISA:sm_20, Endian:little, Pointer Size:64
	//  -O3	(Optimization level)
	//  -g0	(Debug level)
	//  -m2	(Report advisories)
	//-----------------------------------------------------------

	.file	1	"<command-line>"
	.file	2	"/tmp/tmpxft_00001c38_00000000-6_simpleVoteIntrinsics.cudafe2.gpu"
	.file	3	"/usr/lib/gcc/x86_64-linux-gnu/4.4.3/include/stddef.h"
	.file	4	"/usr/local/cuda3.1/cuda/bin/../include/crt/device_runtime.h"
	.file	5	"/usr/local/cuda3.1/cuda/bin/../include/host_defines.h"
	.file	6	"/usr/local/cuda3.1/cuda/bin/../include/builtin_types.h"
	.file	7	"/usr/local/cuda3.1/cuda/bin/../include/device_types.h"
	.file	8	"/usr/local/cuda3.1/cuda/bin/../include/driver_types.h"
	.file	9	"/usr/local/cuda3.1/cuda/bin/../include/surface_types.h"
	.file	10	"/usr/local/cuda3.1/cuda/bin/../include/texture_types.h"
	.file	11	"/usr/local/cuda3.1/cuda/bin/../include/vector_types.h"
	.file	12	"/usr/local/cuda3.1/cuda/bin/../include/device_launch_parameters.h"
	.file	13	"/usr/local/cuda3.1/cuda/bin/../include/crt/storage_class.h"
	.file	14	"/usr/include/bits/types.h"
	.file	15	"/usr/include/time.h"
	.file	16	"/usr/local/cuda3.1/cuda/bin/../include/texture_fetch_functions.h"
	.file	17	"/home/andrew/repositories/gpuocelot/tests/cuda2.2/tests/simpleVoteIntrinsics/simpleVote_kernel.cu"
	.file	18	"/usr/local/cuda3.1/cuda/bin/../include/common_functions.h"
	.file	19	"/usr/local/cuda3.1/cuda/bin/../include/math_functions.h"
	.file	20	"/usr/local/cuda3.1/cuda/bin/../include/math_constants.h"
	.file	21	"/usr/local/cuda3.1/cuda/bin/../include/device_functions.h"
	.file	22	"/usr/local/cuda3.1/cuda/bin/../include/sm_11_atomic_functions.h"
	.file	23	"/usr/local/cuda3.1/cuda/bin/../include/sm_12_atomic_functions.h"
	.file	24	"/usr/local/cuda3.1/cuda/bin/../include/sm_13_double_functions.h"
	.file	25	"/usr/local/cuda3.1/cuda/bin/../include/sm_20_atomic_functions.h"
	.file	26	"/usr/local/cuda3.1/cuda/bin/../include/sm_20_intrinsics.h"
	.file	27	"/usr/local/cuda3.1/cuda/bin/../include/surface_functions.h"
	.file	28	"/usr/local/cuda3.1/cuda/bin/../include/math_functions_dbl_ptx3.h"


	.entry _Z14VoteAnyKernel1PjS_i (
		.param .u64 __cudaparm__Z14VoteAnyKernel1PjS_i_input,
		.param .u64 __cudaparm__Z14VoteAnyKernel1PjS_i_result,
		.param .s32 __cudaparm__Z14VoteAnyKernel1PjS_i_size)
	{
	.reg .u32 %r<17>;
	.reg .u64 %rd<8>;
	.reg .pred %p<4>;
	.loc	17	48	0
$LDWbegin__Z14VoteAnyKernel1PjS_i:
	.loc	17	52	0
	mov.u32 	%r1, %tid.x;
	mov.u32 	%r2, %ctaid.x;
	mov.u32 	%r3, %ntid.x;
	mul.lo.u32 	%r4, %r2, %r3;
	add.u32 	%r5, %r1, %r4;
	cvt.s64.s32 	%rd1, %r5;
	mul.wide.s32 	%rd2, %r5, 4;
	ld.param.u64 	%rd3, [__cudaparm__Z14VoteAnyKernel1PjS_i_input];
	add.u64 	%rd4, %rd3, %rd2;
	ld.global.u32 	%r6, [%rd4+0];
	mov.u32 	%r7, 0;
	set.ne.u32.u32 	%r8, %r6, %r7;
	neg.s32 	%r9, %r8;
	mov.u32 	%r10, 0;
	setp.ne.u32 	%p1, %r9, %r10;
	vote.any.pred 	%p2, %p1;
	selp.u32 	%r11, 1, 0, %p2;
	mov.s32 	%r12, %r11;
	mov.s32 	%r13, 0;
	set.ne.u32.s32 	%r14, %r12, %r13;
	neg.s32 	%r15, %r14;
	ld.param.u64 	%rd5, [__cudaparm__Z14VoteAnyKernel1PjS_i_result];
	add.u64 	%rd6, %rd5, %rd2;
	st.global.u32 	[%rd6+0], %r15;
	.loc	17	53	0
	exit;
$LDWend__Z14VoteAnyKernel1PjS_i:
	} // _Z14VoteAnyKernel1PjS_i

	.entry _Z14VoteAllKernel2PjS_i (
		.param .u64 __cudaparm__Z14VoteAllKernel2PjS_i_input,
		.param .u64 __cudaparm__Z14VoteAllKernel2PjS_i_result,
		.param .s32 __cudaparm__Z14VoteAllKernel2PjS_i_size)
	{
	.reg .u32 %r<17>;
	.reg .u64 %rd<8>;
	.reg .pred %p<4>;
	.loc	17	58	0
$LDWbegin__Z14VoteAllKernel2PjS_i:
	.loc	17	62	0
	mov.u32 	%r1, %tid.x;
	mov.u32 	%r2, %ctaid.x;
	mov.u32 	%r3, %ntid.x;
	mul.lo.u32 	%r4, %r2, %r3;
	add.u32 	%r5, %r1, %r4;
	cvt.s64.s32 	%rd1, %r5;
	mul.wide.s32 	%rd2, %r5, 4;
	ld.param.u64 	%rd3, [__cudaparm__Z14VoteAllKernel2PjS_i_input];
	add.u64 	%rd4, %rd3, %rd2;
	ld.global.u32 	%r6, [%rd4+0];
	mov.u32 	%r7, 0;
	set.ne.u32.u32 	%r8, %r6, %r7;
	neg.s32 	%r9, %r8;
	mov.u32 	%r10, 0;
	setp.ne.u32 	%p1, %r9, %r10;
	vote.all.pred 	%p2, %p1;
	selp.u32 	%r11, 1, 0, %p2;
	mov.s32 	%r12, %r11;
	mov.s32 	%r13, 0;
	set.ne.u32.s32 	%r14, %r12, %r13;
	neg.s32 	%r15, %r14;
	ld.param.u64 	%rd5, [__cudaparm__Z14VoteAllKernel2PjS_i_result];
	add.u64 	%rd6, %rd5, %rd2;
	st.global.u32 	[%rd6+0], %r15;
	.loc	17	63	0
	exit;
$LDWend__Z14VoteAllKernel2PjS_i:
	} // _Z14VoteAllKernel2PjS_i

	.entry _Z14VoteAnyKernel3Pbi (
		.param .u64 __cudaparm__Z14VoteAnyKernel3Pbi_info,
		.param .s32 __cudaparm__Z14VoteAnyKernel3Pbi_warp_size)
	{
	.reg .u32 %r<27>;
	.reg .u64 %rd<5>;
	.reg .pred %p<8>;
	.loc	17	67	0
$LDWbegin__Z14VoteAnyKernel3Pbi:
	.loc	17	73	0
	ld.param.s32 	%r1, [__cudaparm__Z14VoteAnyKernel3Pbi_warp_size];
	mul.lo.s32 	%r2, %r1, 3;
	mov.u32 	%r3, %ctaid.x;
	mov.u32 	%r4, %ntid.x;
	mul.lo.u32 	%r5, %r3, %r4;
	shr.s32 	%r6, %r2, 31;
	mov.s32 	%r7, 1;
	and.b32 	%r8, %r6, %r7;
	add.s32 	%r9, %r8, %r2;
	shr.s32 	%r10, %r9, 1;
	mov.u32 	%r11, %tid.x;
	add.u32 	%r12, %r11, %r5;
	setp.le.s32 	%p1, %r10, %r12;
	selp.s32 	%r13, 1, 0, %p1;
	mov.u32 	%r14, 0;
	setp.ne.u32 	%p2, %r13, %r14;
	vote.any.pred 	%p3, %p2;
	selp.u32 	%r15, 1, 0, %p3;
	mov.s32 	%r16, %r15;
	mul.lo.s32 	%r17, %r12, 3;
	cvt.u64.s32 	%rd1, %r17;
	ld.param.u64 	%rd2, [__cudaparm__Z14VoteAnyKernel3Pbi_info];
	add.u64 	%rd3, %rd1, %rd2;
	mov.s32 	%r18, 0;
	set.ne.u32.s32 	%r19, %r16, %r18;
	neg.s32 	%r20, %r19;
	st.global.s8 	[%rd3+0], %r20;
	.loc	17	76	0
	st.global.s8 	[%rd3+1], %r13;
	.loc	17	78	0
	mov.u32 	%r21, 0;
	setp.ne.u32 	%p4, %r13, %r21;
	vote.all.pred 	%p5, %p4;
	selp.u32 	%r22, 1, 0, %p5;
	mov.s32 	%r23, %r22;
	mov.u32 	%r24, 0;
	setp.eq.s32 	%p6, %r23, %r24;
	@%p6 bra 	$Lt_2_1026;
	.loc	17	79	0
	mov.s32 	%r25, 1;
	st.global.s8 	[%rd3+2], %r25;
$Lt_2_1026:
	.loc	17	81	0
	exit;
$LDWend__Z14VoteAnyKernel3Pbi:
	} // _Z14VoteAnyKernel3Pbi



// ===== COMPILED SASS (sm_100) =====

	.target	sm_100

	.elftype	@"ET_EXEC"


//--------------------- .note.nv.tkinfo           --------------------------
	.section	.note.nv.tkinfo,"",@"SHT_NOTE"
	.sectionflags	@"SHF_NOTE_NV_TKINFO"
	.tkinfo
        /*0018*/ 	.word	0x00000002
        /*0030*/ 	.string	""
        /*0030*/ 	.string	"ptxas"
        /*0030*/ 	.string	"Cuda compilation tools, release 13.0, V13.0.88"
        /*0030*/ 	.string	"Build cuda_13.0.r13.0/compiler.36424714_0"
        /*0030*/ 	.string	"-arch sm_100 "



//--------------------- .note.nv.cuinfo           --------------------------
	.section	.note.nv.cuinfo,"",@"SHT_NOTE"
	.sectionflags	@"SHF_NOTE_NV_CUINFO"
        /*0018*/ 	.short	0x0002
        /*001a*/ 	.short	0x0014
        /*001c*/ 	.short	0x0082
	.zero		2


//--------------------- .nv.info                  --------------------------
	.section	.nv.info,"",@"SHT_CUDA_INFO"
	.align	4


	//----- nvinfo : EIATTR_REGCOUNT
	.align		4
        /*0000*/ 	.byte	0x04, 0x2f
        /*0002*/ 	.short	(.L_1 - .L_0)
	.align		4
.L_0:
        /*0004*/ 	.word	index@(_Z14VoteAnyKernel1PjS_i)
        /*0008*/ 	.word	0x0000000a


	//----- nvinfo : EIATTR_FRAME_SIZE
	.align		4
.L_1:
        /*000c*/ 	.byte	0x04, 0x11
        /*000e*/ 	.short	(.L_3 - .L_2)
	.align		4
.L_2:
        /*0010*/ 	.word	index@(_Z14VoteAnyKernel1PjS_i)
        /*0014*/ 	.word	0x00000000


	//----- nvinfo : EIATTR_REGCOUNT
	.align		4
.L_3:
        /*0018*/ 	.byte	0x04, 0x2f
        /*001a*/ 	.short	(.L_5 - .L_4)
	.align		4
.L_4:
        /*001c*/ 	.word	index@(_Z14VoteAllKernel2PjS_i)
        /*0020*/ 	.word	0x0000000a


	//----- nvinfo : EIATTR_FRAME_SIZE
	.align		4
.L_5:
        /*0024*/ 	.byte	0x04, 0x11
        /*0026*/ 	.short	(.L_7 - .L_6)
	.align		4
.L_6:
        /*0028*/ 	.word	index@(_Z14VoteAllKernel2PjS_i)
        /*002c*/ 	.word	0x00000000


	//----- nvinfo : EIATTR_REGCOUNT
	.align		4
.L_7:
        /*0030*/ 	.byte	0x04, 0x2f
        /*0032*/ 	.short	(.L_9 - .L_8)
	.align		4
.L_8:
        /*0034*/ 	.word	index@(_Z14VoteAnyKernel3Pbi)
        /*0038*/ 	.word	0x0000000a


	//----- nvinfo : EIATTR_FRAME_SIZE
	.align		4
.L_9:
        /*003c*/ 	.byte	0x04, 0x11
        /*003e*/ 	.short	(.L_11 - .L_10)
	.align		4
.L_10:
        /*0040*/ 	.word	index@(_Z14VoteAnyKernel3Pbi)
        /*0044*/ 	.word	0x00000000


	//----- nvinfo : EIATTR_MIN_STACK_SIZE
	.align		4
.L_11:
        /*0048*/ 	.byte	0x04, 0x12
        /*004a*/ 	.short	(.L_13 - .L_12)
	.align		4
.L_12:
        /*004c*/ 	.word	index@(_Z14VoteAnyKernel3Pbi)
        /*0050*/ 	.word	0x00000000


	//----- nvinfo : EIATTR_MIN_STACK_SIZE
	.align		4
.L_13:
        /*0054*/ 	.byte	0x04, 0x12
        /*0056*/ 	.short	(.L_15 - .L_14)
	.align		4
.L_14:
        /*0058*/ 	.word	index@(_Z14VoteAllKernel2PjS_i)
        /*005c*/ 	.word	0x00000000


	//----- nvinfo : EIATTR_MIN_STACK_SIZE
	.align		4
.L_15:
        /*0060*/ 	.byte	0x04, 0x12
        /*0062*/ 	.short	(.L_17 - .L_16)
	.align		4
.L_16:
        /*0064*/ 	.word	index@(_Z14VoteAnyKernel1PjS_i)
        /*0068*/ 	.word	0x00000000
.L_17:


//--------------------- .nv.compat                --------------------------
	.section	.nv.compat,"",@"SHT_CUDA_COMPAT_INFO"
	.align	4
        /*0000*/ 	.byte	0x02, 0x09, 0x00, 0x00, 0x02, 0x02, 0x01, 0x00, 0x02, 0x05, 0x05, 0x00, 0x03, 0x07, 0x01, 0x01
        /*0010*/ 	.byte	0x02, 0x03, 0x00, 0x00, 0x02, 0x06, 0x01, 0x00, 0x04, 0x0b, 0x08, 0x00, 0x09, 0x00, 0x00, 0x00
        /*0020*/ 	.byte	0x00, 0x00, 0x00, 0x00


//--------------------- .nv.info._Z14VoteAnyKernel3Pbi --------------------------
	.section	.nv.info._Z14VoteAnyKernel3Pbi,"",@"SHT_CUDA_INFO"
	.sectionflags	@""
	.align	4


	//----- nvinfo : EIATTR_CUDA_API_VERSION
	.align		4
        /*0000*/ 	.byte	0x04, 0x37
        /*0002*/ 	.short	(.L_19 - .L_18)
.L_18:
        /*0004*/ 	.word	0x00000082


	//----- nvinfo : EIATTR_KPARAM_INFO
	.align		4
.L_19:
        /*0008*/ 	.byte	0x04, 0x17
        /*000a*/ 	.short	(.L_21 - .L_20)
.L_20:
        /*000c*/ 	.word	0x00000000
        /*0010*/ 	.short	0x0001
        /*0012*/ 	.short	0x0008
        /*0014*/ 	.byte	0x00, 0xf0, 0x11, 0x00


	//----- nvinfo : EIATTR_KPARAM_INFO
	.align		4
.L_21:
        /*0018*/ 	.byte	0x04, 0x17
        /*001a*/ 	.short	(.L_23 - .L_22)
.L_22:
        /*001c*/ 	.word	0x00000000
        /*0020*/ 	.short	0x0000
        /*0022*/ 	.short	0x0000
        /*0024*/ 	.byte	0x00, 0xf0, 0x21, 0x00


	//----- nvinfo : EIATTR_SPARSE_MMA_MASK
	.align		4
.L_23:
        /*0028*/ 	.byte	0x03, 0x50
        /*002a*/ 	.short	0x0000


	//----- nvinfo : EIATTR_MAXREG_COUNT
	.align		4
        /*002c*/ 	.byte	0x03, 0x1b
        /*002e*/ 	.short	0x00ff


	//----- nvinfo : EIATTR_MERCURY_ISA_VERSION
	.align		4
        /*0030*/ 	.byte	0x03, 0x5f
        /*0032*/ 	.short	0x0101


	//----- nvinfo : EIATTR_VRC_CTA_INIT_COUNT
	.align		4
        /*0034*/ 	.byte	0x02, 0x4a
	.zero		1
	.zero		1


	//----- nvinfo : EIATTR_EXIT_INSTR_OFFSETS
	.align		4
        /*0038*/ 	.byte	0x04, 0x1c
        /*003a*/ 	.short	(.L_25 - .L_24)


	//   ....[0]....
.L_24:
        /*003c*/ 	.word	0x00000170


	//   ....[1]....
        /*0040*/ 	.word	0x000001a0


	//----- nvinfo : EIATTR_CBANK_PARAM_SIZE
	.align		4
.L_25:
        /*0044*/ 	.byte	0x03, 0x19
        /*0046*/ 	.short	0x000c


	//----- nvinfo : EIATTR_PARAM_CBANK
	.align		4
        /*0048*/ 	.byte	0x04, 0x0a
        /*004a*/ 	.short	(.L_27 - .L_26)
	.align		4
.L_26:
        /*004c*/ 	.word	index@(.nv.constant0._Z14VoteAnyKernel3Pbi)
        /*0050*/ 	.short	0x0380
        /*0052*/ 	.short	0x000c


	//----- nvinfo : EIATTR_SW_WAR
	.align		4
.L_27:
        /*0054*/ 	.byte	0x04, 0x36
        /*0056*/ 	.short	(.L_29 - .L_28)
.L_28:
        /*0058*/ 	.word	0x00000008
.L_29:


//--------------------- .nv.info._Z14VoteAllKernel2PjS_i --------------------------
	.section	.nv.info._Z14VoteAllKernel2PjS_i,"",@"SHT_CUDA_INFO"
	.sectionflags	@""
	.align	4


	//----- nvinfo : EIATTR_CUDA_API_VERSION
	.align		4
        /*0000*/ 	.byte	0x04, 0x37
        /*0002*/ 	.short	(.L_31 - .L_30)
.L_30:
        /*0004*/ 	.word	0x00000082


	//----- nvinfo : EIATTR_KPARAM_INFO
	.align		4
.L_31:
        /*0008*/ 	.byte	0x04, 0x17
        /*000a*/ 	.short	(.L_33 - .L_32)
.L_32:
        /*000c*/ 	.word	0x00000000
        /*0010*/ 	.short	0x0002
        /*0012*/ 	.short	0x0010
        /*0014*/ 	.byte	0x00, 0xf0, 0x11, 0x00


	//----- nvinfo : EIATTR_KPARAM_INFO
	.align		4
.L_33:
        /*0018*/ 	.byte	0x04, 0x17
        /*001a*/ 	.short	(.L_35 - .L_34)
.L_34:
        /*001c*/ 	.word	0x00000000
        /*0020*/ 	.short	0x0001
        /*0022*/ 	.short	0x0008
        /*0024*/ 	.byte	0x00, 0xf0, 0x21, 0x00


	//----- nvinfo : EIATTR_KPARAM_INFO
	.align		4
.L_35:
        /*0028*/ 	.byte	0x04, 0x17
        /*002a*/ 	.short	(.L_37 - .L_36)
.L_36:
        /*002c*/ 	.word	0x00000000
        /*0030*/ 	.short	0x0000
        /*0032*/ 	.short	0x0000
        /*0034*/ 	.byte	0x00, 0xf0, 0x21, 0x00


	//----- nvinfo : EIATTR_SPARSE_MMA_MASK
	.align		4
.L_37:
        /*0038*/ 	.byte	0x03, 0x50
        /*003a*/ 	.short	0x0000


	//----- nvinfo : EIATTR_MAXREG_COUNT
	.align		4
        /*003c*/ 	.byte	0x03, 0x1b
        /*003e*/ 	.short	0x00ff


	//----- nvinfo : EIATTR_MERCURY_ISA_VERSION
	.align		4
        /*0040*/ 	.byte	0x03, 0x5f
        /*0042*/ 	.short	0x0101


	//----- nvinfo : EIATTR_VRC_CTA_INIT_COUNT
	.align		4
        /*0044*/ 	.byte	0x02, 0x4a
	.zero		1
	.zero		1


	//----- nvinfo : EIATTR_EXIT_INSTR_OFFSETS
	.align		4
        /*0048*/ 	.byte	0x04, 0x1c
        /*004a*/ 	.short	(.L_39 - .L_38)


	//   ....[0]....
.L_38:
        /*004c*/ 	.word	0x000000f0


	//----- nvinfo : EIATTR_CBANK_PARAM_SIZE
	.align		4
.L_39:
        /*0050*/ 	.byte	0x03, 0x19
        /*0052*/ 	.short	0x0014


	//----- nvinfo : EIATTR_PARAM_CBANK
	.align		4
        /*0054*/ 	.byte	0x04, 0x0a
        /*0056*/ 	.short	(.L_41 - .L_40)
	.align		4
.L_40:
        /*0058*/ 	.word	index@(.nv.constant0._Z14VoteAllKernel2PjS_i)
        /*005c*/ 	.short	0x0380
        /*005e*/ 	.short	0x0014


	//----- nvinfo : EIATTR_SW_WAR
	.align		4
.L_41:
        /*0060*/ 	.byte	0x04, 0x36
        /*0062*/ 	.short	(.L_43 - .L_42)
.L_42:
        /*0064*/ 	.word	0x00000008
.L_43:


//--------------------- .nv.info._Z14VoteAnyKernel1PjS_i --------------------------
	.section	.nv.info._Z14VoteAnyKernel1PjS_i,"",@"SHT_CUDA_INFO"
	.sectionflags	@""
	.align	4


	//----- nvinfo : EIATTR_CUDA_API_VERSION
	.align		4
        /*0000*/ 	.byte	0x04, 0x37
        /*0002*/ 	.short	(.L_45 - .L_44)
.L_44:
        /*0004*/ 	.word	0x00000082


	//----- nvinfo : EIATTR_KPARAM_INFO
	.align		4
.L_45:
        /*0008*/ 	.byte	0x04, 0x17
        /*000a*/ 	.short	(.L_47 - .L_46)
.L_46:
        /*000c*/ 	.word	0x00000000
        /*0010*/ 	.short	0x0002
        /*0012*/ 	.short	0x0010
        /*0014*/ 	.byte	0x00, 0xf0, 0x11, 0x00


	//----- nvinfo : EIATTR_KPARAM_INFO
	.align		4
.L_47:
        /*0018*/ 	.byte	0x04, 0x17
        /*001a*/ 	.short	(.L_49 - .L_48)
.L_48:
        /*001c*/ 	.word	0x00000000
        /*0020*/ 	.short	0x0001
        /*0022*/ 	.short	0x0008
        /*0024*/ 	.byte	0x00, 0xf0, 0x21, 0x00


	//----- nvinfo : EIATTR_KPARAM_INFO
	.align		4
.L_49:
        /*0028*/ 	.byte	0x04, 0x17
        /*002a*/ 	.short	(.L_51 - .L_50)
.L_50:
        /*002c*/ 	.word	0x00000000
        /*0030*/ 	.short	0x0000
        /*0032*/ 	.short	0x0000
        /*0034*/ 	.byte	0x00, 0xf0, 0x21, 0x00


	//----- nvinfo : EIATTR_SPARSE_MMA_MASK
	.align		4
.L_51:
        /*0038*/ 	.byte	0x03, 0x50
        /*003a*/ 	.short	0x0000


	//----- nvinfo : EIATTR_MAXREG_COUNT
	.align		4
        /*003c*/ 	.byte	0x03, 0x1b
        /*003e*/ 	.short	0x00ff


	//----- nvinfo : EIATTR_MERCURY_ISA_VERSION
	.align		4
        /*0040*/ 	.byte	0x03, 0x5f
        /*0042*/ 	.short	0x0101


	//----- nvinfo : EIATTR_VRC_CTA_INIT_COUNT
	.align		4
        /*0044*/ 	.byte	0x02, 0x4a
	.zero		1
	.zero		1


	//----- nvinfo : EIATTR_EXIT_INSTR_OFFSETS
	.align		4
        /*0048*/ 	.byte	0x04, 0x1c
        /*004a*/ 	.short	(.L_53 - .L_52)


	//   ....[0]....
.L_52:
        /*004c*/ 	.word	0x000000f0


	//----- nvinfo : EIATTR_CBANK_PARAM_SIZE
	.align		4
.L_53:
        /*0050*/ 	.byte	0x03, 0x19
        /*0052*/ 	.short	0x0014


	//----- nvinfo : EIATTR_PARAM_CBANK
	.align		4
        /*0054*/ 	.byte	0x04, 0x0a
        /*0056*/ 	.short	(.L_55 - .L_54)
	.align		4
.L_54:
        /*0058*/ 	.word	index@(.nv.constant0._Z14VoteAnyKernel1PjS_i)
        /*005c*/ 	.short	0x0380
        /*005e*/ 	.short	0x0014


	//----- nvinfo : EIATTR_SW_WAR
	.align		4
.L_55:
        /*0060*/ 	.byte	0x04, 0x36
        /*0062*/ 	.short	(.L_57 - .L_56)
.L_56:
        /*0064*/ 	.word	0x00000008
.L_57:


//--------------------- .nv.callgraph             --------------------------
	.section	.nv.callgraph,"",@"SHT_CUDA_CALLGRAPH"
	.align	4
	.sectionentsize	8
	.align		4
        /*0000*/ 	.word	0x00000000
	.align		4
        /*0004*/ 	.word	0xffffffff
	.align		4
        /*0008*/ 	.word	0x00000000
	.align		4
        /*000c*/ 	.word	0xfffffffe
	.align		4
        /*0010*/ 	.word	0x00000000
	.align		4
        /*0014*/ 	.word	0xfffffffd
	.align		4
        /*0018*/ 	.word	0x00000000
	.align		4
        /*001c*/ 	.word	0xfffffffc


//--------------------- .text._Z14VoteAnyKernel3Pbi --------------------------
	.section	.text._Z14VoteAnyKernel3Pbi,"ax",@progbits
	.align	128
.text._Z14VoteAnyKernel3Pbi:
        .type           _Z14VoteAnyKernel3Pbi,@function
        .size           _Z14VoteAnyKernel3Pbi,(.L_x_3 - _Z14VoteAnyKernel3Pbi)
        .other          _Z14VoteAnyKernel3Pbi,@"STO_CUDA_ENTRY STV_DEFAULT"
_Z14VoteAnyKernel3Pbi:
[----:B------:R-:W-:Y:S01]  /*0000*/  LDC R1, c[0x0][0x37c] ;  /* 0x0000df00ff017b82 */ /* 0x000fe20000000800 */
[----:B------:R-:W0:Y:S01]  /*0010*/  LDCU UR4, c[0x0][0x388] ;  /* 0x00007100ff0477ac */ /* 0x000e220008000800 */
[----:B------:R-:W1:Y:S06]  /*0020*/  S2R R3, SR_TID.X ;  /* 0x0000000000037919 */ /* 0x000e6c0000002100 */
[----:B------:R-:W1:Y:S01]  /*0030*/  S2UR UR6, SR_CTAID.X ;  /* 0x00000000000679c3 */ /* 0x000e620000002500 */
[----:B------:R-:W2:Y:S07]  /*0040*/  LDCU.64 UR8, c[0x0][0x380] ;  /* 0x00007000ff0877ac */ /* 0x000eae0008000a00 */
[----:B------:R-:W1:Y:S01]  /*0050*/  LDC R0, c[0x0][0x360] ;  /* 0x0000d800ff007b82 */ /* 0x000e620000000800 */
[----:B0-----:R-:W-:-:S04]  /*0060*/  UIMAD UR4, UR4, 0x3, URZ ;  /* 0x00000003040478a4 */ /* 0x001fc8000f8e02ff */
[----:B------:R-:W-:-:S04]  /*0070*/  USHF.R.S32.HI UR5, URZ, 0x1f, UR4 ;  /* 0x0000001fff057899 */ /* 0x000fc80008011404 */
[----:B------:R-:W-:-:S04]  /*0080*/  ULOP3.LUT UR5, UR5, 0x1, URZ, 0xc0, !UPT ;  /* 0x0000000105057892 */ /* 0x000fc8000f8ec0ff */
[----:B------:R-:W-:-:S04]  /*0090*/  UIADD3 UR5, UPT, UPT, UR4, UR5, URZ ;  /* 0x0000000504057290 */ /* 0x000fc8000fffe0ff */
[----:B------:R-:W-:Y:S01]  /*00a0*/  USHF.R.S32.HI UR5, URZ, 0x1, UR5 ;  /* 0x00000001ff057899 */ /* 0x000fe20008011405 */
[----:B-1----:R-:W-:-:S05]  /*00b0*/  IMAD R0, R0, UR6, R3 ;  /* 0x0000000600007c24 */ /* 0x002fca000f8e0203 */
[C---:B------:R-:W-:Y:S01]  /*00c0*/  ISETP.LT.AND P2, PT, R0.reuse, UR5, PT ;  /* 0x0000000500007c0c */ /* 0x040fe2000bf41270 */
[----:B------:R-:W-:-:S03]  /*00d0*/  IMAD R0, R0, 0x3, RZ ;  /* 0x0000000300007824 */ /* 0x000fc600078e02ff */
[----:B------:R-:W-:Y:S01]  /*00e0*/  SEL R5, RZ, 0x1, P2 ;  /* 0x00000001ff057807 */ /* 0x000fe20001000000 */
[----:B------:R-:W0:Y:S01]  /*00f0*/  LDCU.64 UR4, c[0x0][0x358] ;  /* 0x00006b00ff0477ac */ /* 0x000e220008000a00 */
[----:B--2---:R-:W-:-:S04]  /*0100*/  IADD3 R2, P3, PT, R0, UR8, RZ ;  /* 0x0000000800027c10 */ /* 0x004fc8000ff7e0ff */
[----:B------:R-:W-:-:S03]  /*0110*/  LEA.HI.X.SX32 R3, R0, UR9, 0x1, P3 ;  /* 0x0000000900037c11 */ /* 0x000fc600098f0eff */
[----:B------:R-:W-:Y:S02]  /*0120*/  VOTE.ALL P1, !P2 ;  /* 0x0000000000ff7806 */ /* 0x000fe40005020000 */
[----:B------:R-:W-:-:S04]  /*0130*/  VOTE.ANY P0, !P2 ;  /* 0x0000000000ff7806 */ /* 0x000fc80005000100 */
[----:B------:R-:W-:Y:S01]  /*0140*/  SEL R7, RZ, 0x1, !P0 ;  /* 0x00000001ff077807 */ /* 0x000fe20004000000 */
[----:B0-----:R0:W-:Y:S04]  /*0150*/  STG.E.S8 desc[UR4][R2.64+0x1], R5 ;  /* 0x0000010502007986 */ /* 0x0011e8000c101304 */
[----:B------:R0:W-:Y:S02]  /*0160*/  STG.E.S8 desc[UR4][R2.64], R7 ;  /* 0x0000000702007986 */ /* 0x0001e4000c101304 */
[----:B------:R-:W-:Y:S05]  /*0170*/  @!P1 EXIT ;  /* 0x000000000000994d */ /* 0x000fea0003800000 */
[----:B------:R-:W-:-:S05]  /*0180*/  IMAD.MOV.U32 R0, RZ, RZ, 0x1 ;  /* 0x00000001ff007424 */ /* 0x000fca00078e00ff */
[----:B------:R-:W-:Y:S01]  /*0190*/  STG.E.S8 desc[UR4][R2.64+0x2], R0 ;  /* 0x0000020002007986 */ /* 0x000fe2000c101304 */
[----:B------:R-:W-:Y:S05]  /*01a0*/  EXIT ;  /* 0x000000000000794d */ /* 0x000fea0003800000 */
.L_x_0:
[----:B------:R-:W-:-:S00]  /*01b0*/  BRA `(.L_x_0) ;  /* 0xfffffffc00fc7947 */ /* 0x000fc0000383ffff */
[----:B------:R-:W-:-:S00]  /*01c0*/  NOP ;  /* 0x0000000000007918 */ /* 0x000fc00000000000 */
        /* <DEDUP_REMOVED lines=11> */
.L_x_3:


//--------------------- .text._Z14VoteAllKernel2PjS_i --------------------------
	.section	.text._Z14VoteAllKernel2PjS_i,"ax",@progbits
	.align	128
.text._Z14VoteAllKernel2PjS_i:
        .type           _Z14VoteAllKernel2PjS_i,@function
        .size           _Z14VoteAllKernel2PjS_i,(.L_x_4 - _Z14VoteAllKernel2PjS_i)
        .other          _Z14VoteAllKernel2PjS_i,@"STO_CUDA_ENTRY STV_DEFAULT"
_Z14VoteAllKernel2PjS_i:
[----:B------:R-:W-:Y:S01]  /*0000*/  LDC R1, c[0x0][0x37c] ;  /* 0x0000df00ff017b82 */ /* 0x000fe20000000800 */
[----:B------:R-:W0:Y:S07]  /*0010*/  S2R R7, SR_TID.X ;  /* 0x0000000000077919 */ /* 0x000e2e0000002100 */
[----:B------:R-:W0:Y:S01]  /*0020*/  S2UR UR6, SR_CTAID.X ;  /* 0x00000000000679c3 */ /* 0x000e220000002500 */
[----:B------:R-:W1:Y:S07]  /*0030*/  LDCU.64 UR4, c[0x0][0x358] ;  /* 0x00006b00ff0477ac */ /* 0x000e6e0008000a00 */
[----:B------:R-:W0:Y:S08]  /*0040*/  LDC R0, c[0x0][0x360] ;  /* 0x0000d800ff007b82 */ /* 0x000e300000000800 */
[----:B------:R-:W2:Y:S08]  /*0050*/  LDC.64 R2, c[0x0][0x380] ;  /* 0x0000e000ff027b82 */ /* 0x000eb00000000a00 */
[----:B------:R-:W3:Y:S01]  /*0060*/  LDC.64 R4, c[0x0][0x388] ;  /* 0x0000e200ff047b82 */ /* 0x000ee20000000a00 */
[----:B0-----:R-:W-:-:S04]  /*0070*/  IMAD R7, R0, UR6, R7 ;  /* 0x0000000600077c24 */ /* 0x001fc8000f8e0207 */
[----:B--2---:R-:W-:-:S06]  /*0080*/  IMAD.WIDE R2, R7, 0x4, R2 ;  /* 0x0000000407027825 */ /* 0x004fcc00078e0202 */
[----:B-1----:R-:W2:Y:S01]  /*0090*/  LDG.E R2, desc[UR4][R2.64] ;  /* 0x0000000402027981 */ /* 0x002ea2000c1e1900 */
[----:B---3--:R-:W-:Y:S01]  /*00a0*/  IMAD.WIDE R4, R7, 0x4, R4 ;  /* 0x0000000407047825 */ /* 0x008fe200078e0204 */
[----:B--2---:R-:W-:-:S13]  /*00b0*/  ISETP.NE.U32.AND P0, PT, R2, RZ, PT ;  /* 0x000000ff0200720c */ /* 0x004fda0003f05070 */
[----:B------:R-:W-:-:S04]  /*00c0*/  VOTE.ALL P0, P0 ;  /* 0x0000000000ff7806 */ /* 0x000fc80000000000 */
[----:B------:R-:W-:-:S05]  /*00d0*/  SEL R7, RZ, 0x1, !P0 ;  /* 0x00000001ff077807 */ /* 0x000fca0004000000 */
[----:B------:R-:W-:Y:S01]  /*00e0*/  STG.E desc[UR4][R4.64], R7 ;  /* 0x0000000704007986 */ /* 0x000fe2000c101904 */
[----:B------:R-:W-:Y:S05]  /*00f0*/  EXIT ;  /* 0x000000000000794d */ /* 0x000fea0003800000 */
.L_x_1:
        /* <DEDUP_REMOVED lines=16> */
.L_x_4:


//--------------------- .text._Z14VoteAnyKernel1PjS_i --------------------------
	.section	.text._Z14VoteAnyKernel1PjS_i,"ax",@progbits
	.align	128
.text._Z14VoteAnyKernel1PjS_i:
        .type           _Z14VoteAnyKernel1PjS_i,@function
        .size           _Z14VoteAnyKernel1PjS_i,(.L_x_5 - _Z14VoteAnyKernel1PjS_i)
        .other          _Z14VoteAnyKernel1PjS_i,@"STO_CUDA_ENTRY STV_DEFAULT"
_Z14VoteAnyKernel1PjS_i:
        /* <DEDUP_REMOVED lines=12> */
[----:B------:R-:W-:-:S04]  /*00c0*/  VOTE.ANY P0, P0 ;  /* 0x0000000000ff7806 */ /* 0x000fc80000000100 */
[----:B------:R-:W-:-:S05]  /*00d0*/  SEL R7, RZ, 0x1, !P0 ;  /* 0x00000001ff077807 */ /* 0x000fca0004000000 */
[----:B------:R-:W-:Y:S01]  /*00e0*/  STG.E desc[UR4][R4.64], R7 ;  /* 0x0000000704007986 */ /* 0x000fe2000c101904 */
[----:B------:R-:W-:Y:S05]  /*00f0*/  EXIT ;  /* 0x000000000000794d */ /* 0x000fea0003800000 */
.L_x_2:
        /* <DEDUP_REMOVED lines=16> */
.L_x_5:


//--------------------- .nv.shared.reserved.0     --------------------------
	.section	.nv.shared.reserved.0,"aw",@nobits
	.weak		__nv_reservedSMEM_offset_0_alias
	.size		__nv_reservedSMEM_offset_0_alias, 0, 64
	.other		__nv_reservedSMEM_offset_0_alias,@"STO_CUDA_RESERVED_SHARED STV_DEFAULT"
__nv_reservedSMEM_offset_0_alias:
	.zero		0
	.zero		64


//--------------------- .nv.constant0._Z14VoteAnyKernel3Pbi --------------------------
	.section	.nv.constant0._Z14VoteAnyKernel3Pbi,"a",@progbits
	.sectionflags	@""
	.align	4
.nv.constant0._Z14VoteAnyKernel3Pbi:
	.zero		908


//--------------------- .nv.constant0._Z14VoteAllKernel2PjS_i --------------------------
	.section	.nv.constant0._Z14VoteAllKernel2PjS_i,"a",@progbits
	.sectionflags	@""
	.align	4
.nv.constant0._Z14VoteAllKernel2PjS_i:
	.zero		916


//--------------------- .nv.constant0._Z14VoteAnyKernel1PjS_i --------------------------
	.section	.nv.constant0._Z14VoteAnyKernel1PjS_i,"a",@progbits
	.sectionflags	@""
	.align	4
.nv.constant0._Z14VoteAnyKernel1PjS_i:
	.zero		916


//--------------------- SYMBOLS --------------------------

	.type		.nv.reservedSmem.offset0,@object
	.size		.nv.reservedSmem.offset0,0x4
